//
// Generated by NVIDIA NVVM Compiler
//
// Compiler Build ID: CL-36424714
// Cuda compilation tools, release 13.0, V13.0.88
// Based on NVVM 20.0.0
//

.version 9.0
.target sm_100
.address_size 64

	// .globl	_Z11operacionesPii

.visible .entry _Z11operacionesPii(
	.param .u64 .ptr .align 1 _Z11operacionesPii_param_0,
	.param .u32 _Z11operacionesPii_param_1
)
{
	.reg .b32 	%r<7>;
	.reg .b64 	%rd<7>;

	ld.param.u64 	%rd1, [_Z11operacionesPii_param_0];
	ld.param.u32 	%r1, [_Z11operacionesPii_param_1];
	cvta.to.global.u64 	%rd2, %rd1;
	mov.u32 	%r2, %tid.x;
	add.s32 	%r3, %r2, 2;
	add.s32 	%r4, %r2, %r3;
	add.s32 	%r5, %r4, 1;
	mul.wide.u32 	%rd3, %r2, 4;
	add.s64 	%rd4, %rd2, %rd3;
	st.global.u32 	[%rd4], %r5;
	mad.lo.s32 	%r6, %r3, %r2, %r3;
	mul.wide.s32 	%rd5, %r1, 4;
	add.s64 	%rd6, %rd4, %rd5;
	st.global.u32 	[%rd6], %r6;
	ret;

}


// ===== COMPILED SASS (sm_100) =====

	.target	sm_100

	.elftype	@"ET_EXEC"


//--------------------- .note.nv.tkinfo           --------------------------
	.section	.note.nv.tkinfo,"",@"SHT_NOTE"
	.sectionflags	@"SHF_NOTE_NV_TKINFO"
	.tkinfo
        /*0018*/ 	.word	0x00000002
        /*0030*/ 	.string	""
        /*0030*/ 	.string	"ptxas"
        /*0030*/ 	.string	"Cuda compilation tools, release 13.0, V13.0.88"
        /*0030*/ 	.string	"Build cuda_13.0.r13.0/compiler.36424714_0"
        /*0030*/ 	.string	"-arch sm_100 -m 64 "



//--------------------- .note.nv.cuinfo           --------------------------
	.section	.note.nv.cuinfo,"",@"SHT_NOTE"
	.sectionflags	@"SHF_NOTE_NV_CUINFO"
        /*0018*/ 	.short	0x0002
        /*001a*/ 	.short	0x0064
        /*001c*/ 	.short	0x0082
	.zero		2


//--------------------- .nv.info                  --------------------------
	.section	.nv.info,"",@"SHT_CUDA_INFO"
	.align	4


	//----- nvinfo : EIATTR_REGCOUNT
	.align		4
        /*0000*/ 	.byte	0x04, 0x2f
        /*0002*/ 	.short	(.L_1 - .L_0)
	.align		4
.L_0:
        /*0004*/ 	.word	index@(_Z11operacionesPii)
        /*0008*/ 	.word	0x0000000c


	//----- nvinfo : EIATTR_FRAME_SIZE
	.align		4
.L_1:
        /*000c*/ 	.byte	0x04, 0x11
        /*000e*/ 	.short	(.L_3 - .L_2)
	.align		4
.L_2:
        /*0010*/ 	.word	index@(_Z11operacionesPii)
        /*0014*/ 	.word	0x00000000


	//----- nvinfo : EIATTR_MIN_STACK_SIZE
	.align		4
.L_3:
        /*0018*/ 	.byte	0x04, 0x12
        /*001a*/ 	.short	(.L_5 - .L_4)
	.align		4
.L_4:
        /*001c*/ 	.word	index@(_Z11operacionesPii)
        /*0020*/ 	.word	0x00000000
.L_5:


//--------------------- .nv.compat                --------------------------
	.section	.nv.compat,"",@"SHT_CUDA_COMPAT_INFO"
	.align	4
        /*0000*/ 	.byte	0x02, 0x09, 0x00, 0x00, 0x02, 0x02, 0x01, 0x00, 0x02, 0x05, 0x05, 0x00, 0x03, 0x07, 0x01, 0x01
        /*0010*/ 	.byte	0x02, 0x03, 0x00, 0x00, 0x02, 0x06, 0x01, 0x00, 0x04, 0x0b, 0x08, 0x00, 0x09, 0x00, 0x00, 0x00
        /*0020*/ 	.byte	0x00, 0x00, 0x00, 0x00


//--------------------- .nv.info._Z11operacionesPii --------------------------
	.section	.nv.info._Z11operacionesPii,"",@"SHT_CUDA_INFO"
	.sectionflags	@""
	.align	4


	//----- nvinfo : EIATTR_CUDA_API_VERSION
	.align		4
        /*0000*/ 	.byte	0x04, 0x37
        /*0002*/ 	.short	(.L_7 - .L_6)
.L_6:
        /*0004*/ 	.word	0x00000082


	//----- nvinfo : EIATTR_KPARAM_INFO
	.align		4
.L_7:
        /*0008*/ 	.byte	0x04, 0x17
        /*000a*/ 	.short	(.L_9 - .L_8)
.L_8:
        /*000c*/ 	.word	0x00000000
        /*0010*/ 	.short	0x0001
        /*0012*/ 	.short	0x0008
        /*0014*/ 	.byte	0x00, 0xf0, 0x11, 0x00


	//----- nvinfo : EIATTR_KPARAM_INFO
	.align		4
.L_9:
        /*0018*/ 	.byte	0x04, 0x17
        /*001a*/ 	.short	(.L_11 - .L_10)
.L_10:
        /*001c*/ 	.word	0x00000000
        /*0020*/ 	.short	0x0000
        /*0022*/ 	.short	0x0000
        /*0024*/ 	.byte	0x00, 0xf5, 0x21, 0x00


	//----- nvinfo : EIATTR_SPARSE_MMA_MASK
	.align		4
.L_11:
        /*0028*/ 	.byte	0x03, 0x50
        /*002a*/ 	.short	0x0000


	//----- nvinfo : EIATTR_MAXREG_COUNT
	.align		4
        /*002c*/ 	.byte	0x03, 0x1b
        /*002e*/ 	.short	0x00ff


	//----- nvinfo : EIATTR_MERCURY_ISA_VERSION
	.align		4
        /*0030*/ 	.byte	0x03, 0x5f
        /*0032*/ 	.short	0x0101


	//----- nvinfo : EIATTR_VRC_CTA_INIT_COUNT
	.align		4
        /*0034*/ 	.byte	0x02, 0x4a
	.zero		1
	.zero		1


	//----- nvinfo : EIATTR_EXIT_INSTR_OFFSETS
	.align		4
        /*0038*/ 	.byte	0x04, 0x1c
        /*003a*/ 	.short	(.L_13 - .L_12)


	//   ....[0]....
.L_12:
        /*003c*/ 	.word	0x000000c0


	//----- nvinfo : EIATTR_CBANK_PARAM_SIZE
	.align		4
.L_13:
        /*0040*/ 	.byte	0x03, 0x19
        /*0042*/ 	.short	0x000c


	//----- nvinfo : EIATTR_PARAM_CBANK
	.align		4
        /*0044*/ 	.byte	0x04, 0x0a
        /*0046*/ 	.short	(.L_15 - .L_14)
	.align		4
.L_14:
        /*0048*/ 	.word	index@(.nv.constant0._Z11operacionesPii)
        /*004c*/ 	.short	0x0380
        /*004e*/ 	.short	0x000c


	//----- nvinfo : EIATTR_SW_WAR
	.align		4
.L_15:
        /*0050*/ 	.byte	0x04, 0x36
        /*0052*/ 	.short	(.L_17 - .L_16)
.L_16:
        /*0054*/ 	.word	0x00000008
.L_17:


//--------------------- .nv.callgraph             --------------------------
	.section	.nv.callgraph,"",@"SHT_CUDA_CALLGRAPH"
	.align	4
	.sectionentsize	8
	.align		4
        /*0000*/ 	.word	0x00000000
	.align		4
        /*0004*/ 	.word	0xffffffff
	.align		4
        /*0008*/ 	.word	0x00000000
	.align		4
        /*000c*/ 	.word	0xfffffffe
	.align		4
        /*0010*/ 	.word	0x00000000
	.align		4
        /*0014*/ 	.word	0xfffffffd
	.align		4
        /*0018*/ 	.word	0x00000000
	.align		4
        /*001c*/ 	.word	0xfffffffc


//--------------------- .text._Z11operacionesPii  --------------------------
	.section	.text._Z11operacionesPii,"ax",@progbits
	.align	128
        .global         _Z11operacionesPii
        .type           _Z11operacionesPii,@function
        .size           _Z11operacionesPii,(.L_x_1 - _Z11operacionesPii)
        .other          _Z11operacionesPii,@"STO_CUDA_ENTRY STV_DEFAULT"
_Z11operacionesPii:
.text._Z11operacionesPii:
[----:B------:R-:W-:Y:S01]  /*0000*/  LDC R1, c[0x0][0x37c] ;  /* 0x0000df00ff017b82 */ /* 0x000fe20000000800 */
[----:B------:R-:W0:Y:S07]  /*0010*/  S2R R9, SR_TID.X ;  /* 0x0000000000097919 */ /* 0x000e2e0000002100 */
[----:B------:R-:W0:Y:S01]  /*0020*/  LDC.64 R2, c[0x0][0x380] ;  /* 0x0000e000ff027b82 */ /* 0x000e220000000a00 */
[----:B------:R-:W1:Y:S07]  /*0030*/  LDCU.64 UR4, c[0x0][0x358] ;  /* 0x00006b00ff0477ac */ /* 0x000e6e0008000a00 */
[----:B------:R-:W2:Y:S01]  /*0040*/  LDC R5, c[0x0][0x388] ;  /* 0x0000e200ff057b82 */ /* 0x000ea20000000800 */
[C---:B0-----:R-:W-:Y:S01]  /*0050*/  IMAD.WIDE.U32 R2, R9.reuse, 0x4, R2 ;  /* 0x0000000409027825 */ /* 0x041fe200078e0002 */
[----:B------:R-:W-:-:S04]  /*0060*/  IADD3 R0, PT, PT, R9, 0x2, RZ ;  /* 0x0000000209007810 */ /* 0x000fc80007ffe0ff */
[--C-:B------:R-:W-:Y:S01]  /*0070*/  IADD3 R7, PT, PT, R9, 0x1, R0.reuse ;  /* 0x0000000109077810 */ /* 0x100fe20007ffe000 */
[----:B------:R-:W-:Y:S02]  /*0080*/  IMAD R9, R0, R9, R0 ;  /* 0x0000000900097224 */ /* 0x000fe400078e0200 */
[----:B--2---:R-:W-:Y:S02]  /*0090*/  IMAD.WIDE R4, R5, 0x4, R2 ;  /* 0x0000000405047825 */ /* 0x004fe400078e0202 */
[----:B-1----:R-:W-:Y:S04]  /*00a0*/  STG.E desc[UR4][R2.64], R7 ;  /* 0x0000000702007986 */ /* 0x002fe8000c101904 */
[----:B------:R-:W-:Y:S01]  /*00b0*/  STG.E desc[UR4][R4.64], R9 ;  /* 0x0000000904007986 */ /* 0x000fe2000c101904 */
[----:B------:R-:W-:Y:S05]  /*00c0*/  EXIT ;  /* 0x000000000000794d */ /* 0x000fea0003800000 */
.L_x_0:
[----:B------:R-:W-:-:S00]  /*00d0*/  BRA `(.L_x_0) ;  /* 0xfffffffc00fc7947 */ /* 0x000fc0000383ffff */
[----:B------:R-:W-:-:S00]  /*00e0*/  NOP ;  /* 0x0000000000007918 */ /* 0x000fc00000000000 */
        /* <DEDUP_REMOVED lines=9> */
.L_x_1:


//--------------------- .nv.shared.reserved.0     --------------------------
	.section	.nv.shared.reserved.0,"aw",@nobits
	.weak		__nv_reservedSMEM_offset_0_alias
	.size		__nv_reservedSMEM_offset_0_alias, 0, 64
	.other		__nv_reservedSMEM_offset_0_alias,@"STO_CUDA_RESERVED_SHARED STV_DEFAULT"
__nv_reservedSMEM_offset_0_alias:
	.zero		0
	.zero		64


//--------------------- .nv.constant0._Z11operacionesPii --------------------------
	.section	.nv.constant0._Z11operacionesPii,"a",@progbits
	.sectionflags	@""
	.align	4
.nv.constant0._Z11operacionesPii:
	.zero		908


//--------------------- SYMBOLS --------------------------

	.type		.nv.reservedSmem.offset0,@object
	.size		.nv.reservedSmem.offset0,0x4
